	.headerflags	@"EF_CUDA_TEXMODE_UNIFIED EF_CUDA_64BIT_ADDRESS EF_CUDA_ACCELERATORS EF_CUDA_SM90 EF_CUDA_VIRTUAL_SM(EF_CUDA_SM90)"
	.elftype	@"ET_EXEC"


//--------------------- .nv.info                  --------------------------
	.section	.nv.info,"",@"SHT_CUDA_INFO"
	.align	4


	//----- nvinfo : EIATTR_REGCOUNT
	.align		4
        /*0000*/ 	.byte	0x04, 0x2f
        /*0002*/ 	.short	(.L_1 - .L_0)
	.align		4
.L_0:
        /*0004*/ 	.word	index@(triton_poi_fused_avg_pool2d_3)
        /*0008*/ 	.word	0x0000001e


	//----- nvinfo : EIATTR_MIN_STACK_SIZE
	.align		4
.L_1:
        /*000c*/ 	.byte	0x04, 0x12
        /*000e*/ 	.short	(.L_3 - .L_2)
	.align		4
.L_2:
        /*0010*/ 	.word	index@(triton_poi_fused_avg_pool2d_3)
        /*0014*/ 	.word	0x00000000


	//----- nvinfo : EIATTR_FRAME_SIZE
	.align		4
.L_3:
        /*0018*/ 	.byte	0x04, 0x11
        /*001a*/ 	.short	(.L_5 - .L_4)
	.align		4
.L_4:
        /*001c*/ 	.word	index@(triton_poi_fused_avg_pool2d_3)
        /*0020*/ 	.word	0x00000000


	//----- nvinfo : EIATTR_MIN_STACK_SIZE
	.align		4
.L_5:
        /*0024*/ 	.byte	0x04, 0x12
        /*0026*/ 	.short	(.L_7 - .L_6)
	.align		4
.L_6:
        /*0028*/ 	.word	index@(triton_poi_fused_avg_pool2d_3)
        /*002c*/ 	.word	0x00000000
.L_7:


//--------------------- .nv.info.triton_poi_fused_avg_pool2d_3 --------------------------
	.section	.nv.info.triton_poi_fused_avg_pool2d_3,"",@"SHT_CUDA_INFO"
	.sectionflags	@""
	.align	4


	//----- nvinfo : EIATTR_CUDA_API_VERSION
	.align		4
        /*0000*/ 	.byte	0x04, 0x37
        /*0002*/ 	.short	(.L_9 - .L_8)
.L_8:
        /*0004*/ 	.word	0x0000007c


	//----- nvinfo : EIATTR_KPARAM_INFO
	.align		4
.L_9:
        /*0008*/ 	.byte	0x04, 0x17
        /*000a*/ 	.short	(.L_11 - .L_10)
.L_10:
        /*000c*/ 	.word	0x00000000
        /*0010*/ 	.short	0x0002
        /*0012*/ 	.short	0x0010
        /*0014*/ 	.byte	0x00, 0xf0, 0x11, 0x00


	//----- nvinfo : EIATTR_KPARAM_INFO
	.align		4
.L_11:
        /*0018*/ 	.byte	0x04, 0x17
        /*001a*/ 	.short	(.L_13 - .L_12)
.L_12:
        /*001c*/ 	.word	0x00000000
        /*0020*/ 	.short	0x0001
        /*0022*/ 	.short	0x0008
        /*0024*/ 	.byte	0x00, 0xf4, 0x21, 0x00


	//----- nvinfo : EIATTR_KPARAM_INFO
	.align		4
.L_13:
        /*0028*/ 	.byte	0x04, 0x17
        /*002a*/ 	.short	(.L_15 - .L_14)
.L_14:
        /*002c*/ 	.word	0x00000000
        /*0030*/ 	.short	0x0000
        /*0032*/ 	.short	0x0000
        /*0034*/ 	.byte	0x00, 0xf4, 0x21, 0x00


	//----- nvinfo : EIATTR_SPARSE_MMA_MASK
	.align		4
.L_15:
        /*0038*/ 	.byte	0x03, 0x50
        /*003a*/ 	.short	0x0000


	//----- nvinfo : EIATTR_MAXREG_COUNT
	.align		4
        /*003c*/ 	.byte	0x03, 0x1b
        /*003e*/ 	.short	0x00ff


	//----- nvinfo : EIATTR_EXIT_INSTR_OFFSETS
	.align		4
        /*0040*/ 	.byte	0x04, 0x1c
        /*0042*/ 	.short	(.L_17 - .L_16)


	//   ....[0]....
.L_16:
        /*0044*/ 	.word	0x00000660


	//----- nvinfo : EIATTR_REQNTID
	.align		4
.L_17:
        /*0048*/ 	.byte	0x04, 0x10
        /*004a*/ 	.short	(.L_19 - .L_18)
.L_18:
        /*004c*/ 	.word	0x00000080
        /*0050*/ 	.word	0x00000001
        /*0054*/ 	.word	0x00000001


	//----- nvinfo : EIATTR_CBANK_PARAM_SIZE
	.align		4
.L_19:
        /*0058*/ 	.byte	0x03, 0x19
        /*005a*/ 	.short	0x0014


	//----- nvinfo : EIATTR_PARAM_CBANK
	.align		4
        /*005c*/ 	.byte	0x04, 0x0a
        /*005e*/ 	.short	(.L_21 - .L_20)
	.align		4
.L_20:
        /*0060*/ 	.word	index@(.nv.constant0.triton_poi_fused_avg_pool2d_3)
        /*0064*/ 	.short	0x0210
        /*0066*/ 	.short	0x0014


	//----- nvinfo : EIATTR_SW_WAR
	.align		4
.L_21:
        /*0068*/ 	.byte	0x04, 0x36
        /*006a*/ 	.short	(.L_23 - .L_22)
.L_22:
        /*006c*/ 	.word	0x00000008
.L_23:


//--------------------- .nv.callgraph             --------------------------
	.section	.nv.callgraph,"",@"SHT_CUDA_CALLGRAPH"
	.align	4
	.sectionentsize	8
	.align		4
        /*0000*/ 	.word	0x00000000
	.align		4
        /*0004*/ 	.word	0xffffffff
	.align		4
        /*0008*/ 	.word	0x00000000
	.align		4
        /*000c*/ 	.word	0xfffffffe
	.align		4
        /*0010*/ 	.word	0x00000000
	.align		4
        /*0014*/ 	.word	0xfffffffd
	.align		4
        /*0018*/ 	.word	0x00000000
	.align		4
        /*001c*/ 	.word	0xfffffffc


//--------------------- .text.triton_poi_fused_avg_pool2d_3 --------------------------
	.section	.text.triton_poi_fused_avg_pool2d_3,"ax",@progbits
	.align	128
        .global         triton_poi_fused_avg_pool2d_3
        .type           triton_poi_fused_avg_pool2d_3,@function
        .size           triton_poi_fused_avg_pool2d_3,(.L_x_1 - triton_poi_fused_avg_pool2d_3)
        .other          triton_poi_fused_avg_pool2d_3,@"STO_CUDA_ENTRY STV_DEFAULT"
triton_poi_fused_avg_pool2d_3:
.text.triton_poi_fused_avg_pool2d_3:
[----:B------:R-:W-:Y:S01]  /*0000*/  LDC R1, c[0x0][0x28] ;  /* 0x00000a00ff017b82 */ /* 0x000fe20000000800 */
[----:B------:R-:W1:Y:S01]  /*0010*/  S2R R0, SR_TID.X ;  /* 0x0000000000007919 */ /* 0x000e620000002100 */
[----:B------:R-:W-:Y:S01]  /*0020*/  CS2R R12, SRZ ;  /* 0x00000000000c7805 */ /* 0x000fe2000001ff00 */
[----:B------:R-:W-:Y:S01]  /*0030*/  ULDC.64 UR4, c[0x0][0x208] ;  /* 0x0000820000047ab9 */ /* 0x000fe20000000a00 */
[----:B------:R-:W2:Y:S01]  /*0040*/  S2R R3, SR_CTAID.X ;  /* 0x0000000000037919 */ /* 0x000ea20000002500 */
[----:B-1----:R-:W-:Y:S02]  /*0050*/  LOP3.LUT R0, R0, 0x7f, RZ, 0xc0, !PT ;  /* 0x0000007f00007812 */ /* 0x002fe400078ec0ff */
[----:B--2---:R-:W-:-:S03]  /*0060*/  SHF.R.S32.HI R2, RZ, 0x18, R3 ;  /* 0x00000018ff027819 */ /* 0x004fc60000011403 */
[----:B------:R-:W-:Y:S01]  /*0070*/  IMAD R0, R3, 0x80, R0 ;  /* 0x0000008003007824 */ /* 0x000fe200078e0200 */
[----:B------:R-:W-:-:S04]  /*0080*/  SGXT R3, R2, 0x1 ;  /* 0x000000010203781a */ /* 0x000fc80000000200 */
[CC--:B------:R-:W-:Y:S02]  /*0090*/  LEA.HI R4, R3.reuse, R0.reuse, RZ, 0x7 ;  /* 0x0000000003047211 */ /* 0x0c0fe400078f38ff */
[----:B------:R-:W-:Y:S02]  /*00a0*/  LEA.HI R3, R3, R0, RZ, 0x9 ;  /* 0x0000000003037211 */ /* 0x000fe400078f48ff */
[----:B------:R-:W-:Y:S02]  /*00b0*/  SHF.R.S32.HI R10, RZ, 0x7, R4 ;  /* 0x00000007ff0a7819 */ /* 0x000fe40000011404 */
[----:B------:R-:W-:Y:S02]  /*00c0*/  SHF.R.S32.HI R6, RZ, 0x9, R3 ;  /* 0x00000009ff067819 */ /* 0x000fe40000011403 */
[----:B------:R-:W-:Y:S01]  /*00d0*/  LOP3.LUT R5, R4, 0xffffff80, RZ, 0xc0, !PT ;  /* 0xffffff8004057812 */ /* 0x000fe200078ec0ff */
[----:B------:R-:W1:Y:S01]  /*00e0*/  LDC.64 R2, c[0x0][0x210] ;  /* 0x00008400ff027b82 */ /* 0x000e620000000a00 */
[----:B------:R-:W-:-:S02]  /*00f0*/  LEA.HI R7, R10, R10, RZ, 0x2 ;  /* 0x0000000a0a077211 */ /* 0x000fc400078f10ff */
[----:B------:R-:W-:Y:S01]  /*0100*/  LEA.HI R4, R6, R6, RZ, 0x2 ;  /* 0x0000000606047211 */ /* 0x000fe200078f10ff */
[----:B------:R-:W-:Y:S01]  /*0110*/  IMAD.IADD R5, R0, 0x1, -R5 ;  /* 0x0000000100057824 */ /* 0x000fe200078e0a05 */
[----:B------:R-:W-:Y:S02]  /*0120*/  LOP3.LUT R7, R7, 0xfffffffc, RZ, 0xc0, !PT ;  /* 0xfffffffc07077812 */ /* 0x000fe400078ec0ff */
[----:B------:R-:W-:Y:S02]  /*0130*/  LOP3.LUT R11, R4, 0xfffffffc, RZ, 0xc0, !PT ;  /* 0xfffffffc040b7812 */ /* 0x000fe400078ec0ff */
[----:B------:R-:W-:Y:S01]  /*0140*/  LEA R5, R6, R5, 0xb ;  /* 0x0000000506057211 */ /* 0x000fe200078e58ff */
[----:B------:R-:W-:Y:S02]  /*0150*/  IMAD.IADD R10, R10, 0x1, -R7 ;  /* 0x000000010a0a7824 */ /* 0x000fe400078e0a07 */
[----:B------:R-:W-:Y:S02]  /*0160*/  IMAD.IADD R11, R6, 0x1, -R11 ;  /* 0x00000001060b7824 */ /* 0x000fe400078e0a0b */
[C---:B------:R-:W-:Y:S01]  /*0170*/  IMAD R9, R10.reuse, 0x100, R5 ;  /* 0x000001000a097824 */ /* 0x040fe200078e0205 */
[----:B------:R-:W-:-:S02]  /*0180*/  ISETP.GT.AND P1, PT, R10, RZ, PT ;  /* 0x000000ff0a00720c */ /* 0x000fc40003f24270 */
[----:B------:R-:W-:Y:S01]  /*0190*/  ISETP.GT.AND P0, PT, R11, RZ, PT ;  /* 0x000000ff0b00720c */ /* 0x000fe20003f04270 */
[----:B------:R-:W-:Y:S01]  /*01a0*/  VIADD R7, R9, 0xfffffc00 ;  /* 0xfffffc0009077836 */ /* 0x000fe20000000000 */
[----:B------:R-:W-:Y:S01]  /*01b0*/  ISETP.GT.AND P3, PT, R11, RZ, P1 ;  /* 0x000000ff0b00720c */ /* 0x000fe20000f64270 */
[----:B------:R-:W-:Y:S01]  /*01c0*/  VIADD R23, R9, 0xfffffc80 ;  /* 0xfffffc8009177836 */ /* 0x000fe20000000000 */
[----:B------:R-:W-:Y:S02]  /*01d0*/  ISETP.GT.AND P0, PT, R10, -0x1, P0 ;  /* 0xffffffff0a00780c */ /* 0x000fe40000704270 */
[----:B------:R-:W-:Y:S01]  /*01e0*/  LOP3.LUT R4, R11, R10, RZ, 0xfc, !PT ;  /* 0x0000000a0b047212 */ /* 0x000fe200078efcff */
[----:B-1----:R-:W-:Y:S01]  /*01f0*/  IMAD.WIDE R6, R7, 0x4, R2 ;  /* 0x0000000407067825 */ /* 0x002fe200078e0202 */
[----:B------:R-:W-:Y:S02]  /*0200*/  IADD3 R5, R9, -0x480, RZ ;  /* 0xfffffb8009057810 */ /* 0x000fe40007ffe0ff */
[----:B------:R-:W-:-:S02]  /*0210*/  ISETP.GT.AND P2, PT, R4, -0x1, PT ;  /* 0xffffffff0400780c */ /* 0x000fc40003f44270 */
[----:B------:R-:W-:Y:S01]  /*0220*/  ISETP.GT.AND P1, PT, R11, -0x1, P1 ;  /* 0xffffffff0b00780c */ /* 0x000fe20000f24270 */
[--C-:B------:R-:W-:Y:S01]  /*0230*/  IMAD.WIDE R4, R5, 0x4, R2.reuse ;  /* 0x0000000405047825 */ /* 0x100fe200078e0202 */
[----:B------:R-:W-:Y:S02]  /*0240*/  IADD3 R25, R9, -0x80, RZ ;  /* 0xffffff8009197810 */ /* 0x000fe40007ffe0ff */
[----:B------:R-:W-:Y:S01]  /*0250*/  CS2R R14, SRZ ;  /* 0x00000000000e7805 */ /* 0x000fe2000001ff00 */
[--C-:B------:R-:W-:Y:S01]  /*0260*/  IMAD.WIDE R22, R23, 0x4, R2.reuse ;  /* 0x0000000417167825 */ /* 0x100fe200078e0202 */
[----:B------:R1:W2:Y:S04]  /*0270*/  @P3 LDG.E R13, desc[UR4][R4.64] ;  /* 0x00000004040d3981 */ /* 0x0002a8000c1e1900 */
[----:B------:R3:W4:Y:S01]  /*0280*/  @P0 LDG.E R12, desc[UR4][R6.64] ;  /* 0x00000004060c0981 */ /* 0x000722000c1e1900 */
[----:B------:R-:W-:-:S03]  /*0290*/  IMAD.WIDE R24, R25, 0x4, R2 ;  /* 0x0000000419187825 */ /* 0x000fc600078e0202 */
[----:B------:R5:W4:Y:S01]  /*02a0*/  @P0 LDG.E R15, desc[UR4][R22.64] ;  /* 0x00000004160f0981 */ /* 0x000b22000c1e1900 */
[----:B------:R-:W-:Y:S02]  /*02b0*/  IMAD.MOV.U32 R18, RZ, RZ, RZ ;  /* 0x000000ffff127224 */ /* 0x000fe400078e00ff */
[C---:B------:R-:W-:Y:S01]  /*02c0*/  VIADD R19, R9.reuse, 0x80 ;  /* 0x0000008009137836 */ /* 0x040fe20000000000 */
[----:B------:R-:W4:Y:S01]  /*02d0*/  @P1 LDG.E R14, desc[UR4][R24.64] ;  /* 0x00000004180e1981 */ /* 0x000f22000c1e1900 */
[--C-:B------:R-:W-:Y:S01]  /*02e0*/  IMAD.WIDE R20, R9, 0x4, R2.reuse ;  /* 0x0000000409147825 */ /* 0x100fe200078e0202 */
[----:B------:R-:W-:Y:S02]  /*02f0*/  CS2R R16, SRZ ;  /* 0x0000000000107805 */ /* 0x000fe4000001ff00 */
[----:B-1----:R-:W-:Y:S01]  /*0300*/  IADD3 R5, R9, 0x380, RZ ;  /* 0x0000038009057810 */ /* 0x002fe20007ffe0ff */
[----:B---3--:R-:W-:Y:S01]  /*0310*/  IMAD.WIDE R6, R19, 0x4, R2 ;  /* 0x0000000413067825 */ /* 0x008fe200078e0202 */
[----:B------:R1:W3:Y:S01]  /*0320*/  @P2 LDG.E R18, desc[UR4][R20.64] ;  /* 0x0000000414122981 */ /* 0x0002e2000c1e1900 */
[----:B------:R-:W-:-:S02]  /*0330*/  HFMA2.MMA R19, -RZ, RZ, 0, 0 ;  /* 0x00000000ff137435 */ /* 0x000fc400000001ff */
[----:B------:R-:W-:Y:S01]  /*0340*/  VIADD R27, R9, 0x400 ;  /* 0x00000400091b7836 */ /* 0x000fe20000000000 */
[----:B------:R1:W3:Y:S01]  /*0350*/  @P2 LDG.E R17, desc[UR4][R6.64] ;  /* 0x0000000406112981 */ /* 0x0002e2000c1e1900 */
[----:B------:R-:W-:-:S04]  /*0360*/  IMAD.WIDE R4, R5, 0x4, R2 ;  /* 0x0000000405047825 */ /* 0x000fc800078e0202 */
[----:B-----5:R-:W-:Y:S01]  /*0370*/  VIADD R23, R9, 0x480 ;  /* 0x0000048009177836 */ /* 0x020fe20000000000 */
[----:B------:R5:W3:Y:S01]  /*0380*/  @P1 LDG.E R16, desc[UR4][R4.64] ;  /* 0x0000000404101981 */ /* 0x000ae2000c1e1900 */
[----:B------:R-:W-:-:S04]  /*0390*/  IMAD.WIDE R8, R27, 0x4, R2 ;  /* 0x000000041b087825 */ /* 0x000fc800078e0202 */
[----:B------:R-:W-:Y:S01]  /*03a0*/  IMAD.WIDE R22, R23, 0x4, R2 ;  /* 0x0000000417167825 */ /* 0x000fe200078e0202 */
[----:B------:R-:W3:Y:S03]  /*03b0*/  @P2 LDG.E R19, desc[UR4][R8.64] ;  /* 0x0000000408132981 */ /* 0x000ee6000c1e1900 */
[----:B------:R-:W-:-:S06]  /*03c0*/  IMAD.MOV.U32 R2, RZ, RZ, RZ ;  /* 0x000000ffff027224 */ /* 0x000fcc00078e00ff */
[----:B------:R-:W3:Y:S01]  /*03d0*/  @P2 LDG.E R2, desc[UR4][R22.64] ;  /* 0x0000000416022981 */ /* 0x000ee2000c1e1900 */
[----:B------:R-:W-:-:S05]  /*03e0*/  IMAD.SHL.U32 R3, R11, 0x2, RZ ;  /* 0x000000020b037824 */ /* 0x000fca00078e00ff */
[C---:B-1----:R-:W-:Y:S01]  /*03f0*/  LEA R20, R10.reuse, R3, 0x1 ;  /* 0x000000030a147211 */ /* 0x042fe200078e08ff */
[----:B0-----:R-:W-:-:S03]  /*0400*/  IMAD.SHL.U32 R6, R10, 0x4, RZ ;  /* 0x000000040a067824 */ /* 0x001fc600078e00ff */
[----:B------:R-:W-:Y:S01]  /*0410*/  IADD3 R20, -R20, 0x1, RZ ;  /* 0x0000000114147810 */ /* 0x000fe20007ffe1ff */
[----:B-----5:R-:W-:Y:S01]  /*0420*/  VIADD R4, R3, 0x2 ;  /* 0x0000000203047836 */ /* 0x020fe20000000000 */
[----:B------:R-:W-:-:S03]  /*0430*/  LEA R7, R10, 0x2, 0x1 ;  /* 0x000000020a077811 */ /* 0x000fc600078e08ff */
[----:B------:R-:W-:Y:S01]  /*0440*/  IMAD R6, R11, R6, R20 ;  /* 0x000000060b067224 */ /* 0x000fe200078e0214 */
[----:B------:R-:W-:-:S04]  /*0450*/  IADD3 R3, -R3, RZ, RZ ;  /* 0x000000ff03037210 */ /* 0x000fc80007ffe1ff */
[----:B------:R-:W-:-:S05]  /*0460*/  IADD3 R6, R4, R6, R7 ;  /* 0x0000000604067210 */ /* 0x000fca0007ffe007 */
[----:B------:R-:W-:-:S04]  /*0470*/  IMAD R7, R7, R3, R6 ;  /* 0x0000000307077224 */ /* 0x000fc800078e0206 */
[----:B------:R-:W-:Y:S02]  /*0480*/  IMAD R7, R4, 0x2, R7 ;  /* 0x0000000204077824 */ /* 0x000fe400078e0207 */
[----:B------:R-:W0:Y:S03]  /*0490*/  LDC.64 R4, c[0x0][0x218] ;  /* 0x00008600ff047b82 */ /* 0x000e260000000a00 */
[----:B------:R-:W-:Y:S01]  /*04a0*/  I2FP.F32.S32 R7, R7 ;  /* 0x0000000700077245 */ /* 0x000fe20000201400 */
[----:B0-----:R-:W-:Y:S01]  /*04b0*/  IMAD.WIDE R4, R0, 0x4, R4 ;  /* 0x0000000400047825 */ /* 0x001fe200078e0204 */
[----:B--2---:R-:W-:Y:S02]  /*04c0*/  SEL R13, R13, RZ, P3 ;  /* 0x000000ff0d0d7207 */ /* 0x004fe40001800000 */
[----:B----4-:R-:W-:Y:S02]  /*04d0*/  SEL R12, R12, RZ, P0 ;  /* 0x000000ff0c0c7207 */ /* 0x010fe40000000000 */
[----:B------:R-:W-:-:S03]  /*04e0*/  SEL R15, R15, RZ, P0 ;  /* 0x000000ff0f0f7207 */ /* 0x000fc60000000000 */
[----:B------:R-:W-:Y:S01]  /*04f0*/  FADD R12, R13, R12 ;  /* 0x0000000c0d0c7221 */ /* 0x000fe20000000000 */
[C---:B------:R-:W-:Y:S02]  /*0500*/  FSETP.GT.AND P0, PT, |R7|.reuse, 8.50705917302346158658e+37, PT ;  /* 0x7e8000000700780b */ /* 0x040fe40003f04200 */
[----:B------:R-:W-:Y:S01]  /*0510*/  SEL R14, R14, RZ, P1 ;  /* 0x000000ff0e0e7207 */ /* 0x000fe20000800000 */
[----:B------:R-:W-:Y:S01]  /*0520*/  FADD R15, R12, R15 ;  /* 0x0000000f0c0f7221 */ /* 0x000fe20000000000 */
[----:B------:R-:W-:-:S03]  /*0530*/  FSETP.GEU.AND P3, PT, |R7|, 1.175494350822287508e-38, PT ;  /* 0x008000000700780b */ /* 0x000fc60003f6e200 */
[----:B------:R-:W-:Y:S01]  /*0540*/  FADD R15, R15, R14 ;  /* 0x0000000e0f0f7221 */ /* 0x000fe20000000000 */
[----:B---3--:R-:W-:Y:S02]  /*0550*/  SEL R18, R18, RZ, P2 ;  /* 0x000000ff12127207 */ /* 0x008fe40001000000 */
[----:B------:R-:W-:-:S03]  /*0560*/  SEL R17, R17, RZ, P2 ;  /* 0x000000ff11117207 */ /* 0x000fc60001000000 */
[----:B------:R-:W-:Y:S01]  /*0570*/  FADD R18, R15, R18 ;  /* 0x000000120f127221 */ /* 0x000fe20000000000 */
[----:B------:R-:W-:-:S03]  /*0580*/  @P0 FMUL R7, R7, 0.25 ;  /* 0x3e80000007070820 */ /* 0x000fc60000400000 */
[----:B------:R-:W-:Y:S01]  /*0590*/  FADD R17, R18, R17 ;  /* 0x0000001112117221 */ /* 0x000fe20000000000 */
[----:B------:R-:W-:Y:S01]  /*05a0*/  SEL R16, R16, RZ, P1 ;  /* 0x000000ff10107207 */ /* 0x000fe20000800000 */
[----:B------:R-:W-:-:S04]  /*05b0*/  @!P3 FMUL R7, R7, 16777216 ;  /* 0x4b8000000707b820 */ /* 0x000fc80000400000 */
[----:B------:R-:W-:Y:S01]  /*05c0*/  FADD R16, R17, R16 ;  /* 0x0000001011107221 */ /* 0x000fe20000000000 */
[----:B------:R-:W-:Y:S01]  /*05d0*/  SEL R19, R19, RZ, P2 ;  /* 0x000000ff13137207 */ /* 0x000fe20001000000 */
[----:B------:R-:W0:Y:S04]  /*05e0*/  MUFU.RCP R7, R7 ;  /* 0x0000000700077308 */ /* 0x000e280000001000 */
[----:B------:R-:W-:Y:S01]  /*05f0*/  FADD R19, R16, R19 ;  /* 0x0000001310137221 */ /* 0x000fe20000000000 */
[----:B------:R-:W-:-:S05]  /*0600*/  SEL R2, R2, RZ, P2 ;  /* 0x000000ff02027207 */ /* 0x000fca0001000000 */
[----:B------:R-:W-:-:S04]  /*0610*/  FADD R2, R19, R2 ;  /* 0x0000000213027221 */ /* 0x000fc80000000000 */
[----:B------:R-:W-:-:S04]  /*0620*/  @P0 FMUL R2, R2, 0.25 ;  /* 0x3e80000002020820 */ /* 0x000fc80000400000 */
[----:B------:R-:W-:-:S04]  /*0630*/  @!P3 FMUL R2, R2, 16777216 ;  /* 0x4b8000000202b820 */ /* 0x000fc80000400000 */
[----:B0-----:R-:W-:-:S05]  /*0640*/  FMUL R3, R7, R2 ;  /* 0x0000000207037220 */ /* 0x001fca0000400000 */
[----:B------:R-:W-:Y:S01]  /*0650*/  STG.E desc[UR4][R4.64], R3 ;  /* 0x0000000304007986 */ /* 0x000fe2000c101904 */
[----:B------:R-:W-:Y:S05]  /*0660*/  EXIT ;  /* 0x000000000000794d */ /* 0x000fea0003800000 */
.L_x_0:
[----:B------:R-:W-:-:S00]  /*0670*/  BRA `(.L_x_0) ;  /* 0xfffffffc00fc7947 */ /* 0x000fc0000383ffff */
[----:B------:R-:W-:-:S00]  /*0680*/  NOP ;  /* 0x0000000000007918 */ /* 0x000fc00000000000 */
[----:B------:R-:W-:-:S00]  /*0690*/  NOP ;  /* 0x0000000000007918 */ /* 0x000fc00000000000 */
[----:B------:R-:W-:-:S00]  /*06a0*/  NOP ;  /* 0x0000000000007918 */ /* 0x000fc00000000000 */
[----:B------:R-:W-:-:S00]  /*06b0*/  NOP ;  /* 0x0000000000007918 */ /* 0x000fc00000000000 */
[----:B------:R-:W-:-:S00]  /*06c0*/  NOP ;  /* 0x0000000000007918 */ /* 0x000fc00000000000 */
[----:B------:R-:W-:-:S00]  /*06d0*/  NOP ;  /* 0x0000000000007918 */ /* 0x000fc00000000000 */
[----:B------:R-:W-:-:S00]  /*06e0*/  NOP ;  /* 0x0000000000007918 */ /* 0x000fc00000000000 */
[----:B------:R-:W-:-:S00]  /*06f0*/  NOP ;  /* 0x0000000000007918 */ /* 0x000fc00000000000 */
.L_x_1:


//--------------------- .nv.constant0.triton_poi_fused_avg_pool2d_3 --------------------------
	.section	.nv.constant0.triton_poi_fused_avg_pool2d_3,"a",@progbits
	.sectionflags	@""
	.align	4
.nv.constant0.triton_poi_fused_avg_pool2d_3:
	.zero		548
